	.headerflags	@"EF_CUDA_TEXMODE_UNIFIED EF_CUDA_64BIT_ADDRESS EF_CUDA_ACCELERATORS EF_CUDA_SM90 EF_CUDA_VIRTUAL_SM(EF_CUDA_SM90)"
	.elftype	@"ET_EXEC"


//--------------------- .nv.info                  --------------------------
	.section	.nv.info,"",@"SHT_CUDA_INFO"
	.align	4


	//----- nvinfo : EIATTR_REGCOUNT
	.align		4
        /*0000*/ 	.byte	0x04, 0x2f
        /*0002*/ 	.short	(.L_1 - .L_0)
	.align		4
.L_0:
        /*0004*/ 	.word	index@(triton_poi_fused_convolution_0)
        /*0008*/ 	.word	0x0000000c


	//----- nvinfo : EIATTR_MIN_STACK_SIZE
	.align		4
.L_1:
        /*000c*/ 	.byte	0x04, 0x12
        /*000e*/ 	.short	(.L_3 - .L_2)
	.align		4
.L_2:
        /*0010*/ 	.word	index@(triton_poi_fused_convolution_0)
        /*0014*/ 	.word	0x00000000


	//----- nvinfo : EIATTR_FRAME_SIZE
	.align		4
.L_3:
        /*0018*/ 	.byte	0x04, 0x11
        /*001a*/ 	.short	(.L_5 - .L_4)
	.align		4
.L_4:
        /*001c*/ 	.word	index@(triton_poi_fused_convolution_0)
        /*0020*/ 	.word	0x00000000


	//----- nvinfo : EIATTR_MIN_STACK_SIZE
	.align		4
.L_5:
        /*0024*/ 	.byte	0x04, 0x12
        /*0026*/ 	.short	(.L_7 - .L_6)
	.align		4
.L_6:
        /*0028*/ 	.word	index@(triton_poi_fused_convolution_0)
        /*002c*/ 	.word	0x00000000
.L_7:


//--------------------- .nv.info.triton_poi_fused_convolution_0 --------------------------
	.section	.nv.info.triton_poi_fused_convolution_0,"",@"SHT_CUDA_INFO"
	.sectionflags	@""
	.align	4


	//----- nvinfo : EIATTR_CUDA_API_VERSION
	.align		4
        /*0000*/ 	.byte	0x04, 0x37
        /*0002*/ 	.short	(.L_9 - .L_8)
.L_8:
        /*0004*/ 	.word	0x0000007c


	//----- nvinfo : EIATTR_KPARAM_INFO
	.align		4
.L_9:
        /*0008*/ 	.byte	0x04, 0x17
        /*000a*/ 	.short	(.L_11 - .L_10)
.L_10:
        /*000c*/ 	.word	0x00000000
        /*0010*/ 	.short	0x0002
        /*0012*/ 	.short	0x0010
        /*0014*/ 	.byte	0x00, 0xf0, 0x11, 0x00


	//----- nvinfo : EIATTR_KPARAM_INFO
	.align		4
.L_11:
        /*0018*/ 	.byte	0x04, 0x17
        /*001a*/ 	.short	(.L_13 - .L_12)
.L_12:
        /*001c*/ 	.word	0x00000000
        /*0020*/ 	.short	0x0001
        /*0022*/ 	.short	0x0008
        /*0024*/ 	.byte	0x00, 0xf4, 0x21, 0x00


	//----- nvinfo : EIATTR_KPARAM_INFO
	.align		4
.L_13:
        /*0028*/ 	.byte	0x04, 0x17
        /*002a*/ 	.short	(.L_15 - .L_14)
.L_14:
        /*002c*/ 	.word	0x00000000
        /*0030*/ 	.short	0x0000
        /*0032*/ 	.short	0x0000
        /*0034*/ 	.byte	0x00, 0xf4, 0x21, 0x00


	//----- nvinfo : EIATTR_SPARSE_MMA_MASK
	.align		4
.L_15:
        /*0038*/ 	.byte	0x03, 0x50
        /*003a*/ 	.short	0x0000


	//----- nvinfo : EIATTR_MAXREG_COUNT
	.align		4
        /*003c*/ 	.byte	0x03, 0x1b
        /*003e*/ 	.short	0x00ff


	//----- nvinfo : EIATTR_EXIT_INSTR_OFFSETS
	.align		4
        /*0040*/ 	.byte	0x04, 0x1c
        /*0042*/ 	.short	(.L_17 - .L_16)


	//   ....[0]....
.L_16:
        /*0044*/ 	.word	0x00000130


	//   ....[1]....
        /*0048*/ 	.word	0x00000150


	//----- nvinfo : EIATTR_REQNTID
	.align		4
.L_17:
        /*004c*/ 	.byte	0x04, 0x10
        /*004e*/ 	.short	(.L_19 - .L_18)
.L_18:
        /*0050*/ 	.word	0x00000080
        /*0054*/ 	.word	0x00000001
        /*0058*/ 	.word	0x00000001


	//----- nvinfo : EIATTR_CBANK_PARAM_SIZE
	.align		4
.L_19:
        /*005c*/ 	.byte	0x03, 0x19
        /*005e*/ 	.short	0x0014


	//----- nvinfo : EIATTR_PARAM_CBANK
	.align		4
        /*0060*/ 	.byte	0x04, 0x0a
        /*0062*/ 	.short	(.L_21 - .L_20)
	.align		4
.L_20:
        /*0064*/ 	.word	index@(.nv.constant0.triton_poi_fused_convolution_0)
        /*0068*/ 	.short	0x0210
        /*006a*/ 	.short	0x0014


	//----- nvinfo : EIATTR_SW_WAR
	.align		4
.L_21:
        /*006c*/ 	.byte	0x04, 0x36
        /*006e*/ 	.short	(.L_23 - .L_22)
.L_22:
        /*0070*/ 	.word	0x00000008
.L_23:


//--------------------- .nv.callgraph             --------------------------
	.section	.nv.callgraph,"",@"SHT_CUDA_CALLGRAPH"
	.align	4
	.sectionentsize	8
	.align		4
        /*0000*/ 	.word	0x00000000
	.align		4
        /*0004*/ 	.word	0xffffffff
	.align		4
        /*0008*/ 	.word	0x00000000
	.align		4
        /*000c*/ 	.word	0xfffffffe
	.align		4
        /*0010*/ 	.word	0x00000000
	.align		4
        /*0014*/ 	.word	0xfffffffd
	.align		4
        /*0018*/ 	.word	0x00000000
	.align		4
        /*001c*/ 	.word	0xfffffffc


//--------------------- .text.triton_poi_fused_convolution_0 --------------------------
	.section	.text.triton_poi_fused_convolution_0,"ax",@progbits
	.align	128
        .global         triton_poi_fused_convolution_0
        .type           triton_poi_fused_convolution_0,@function
        .size           triton_poi_fused_convolution_0,(.L_x_1 - triton_poi_fused_convolution_0)
        .other          triton_poi_fused_convolution_0,@"STO_CUDA_ENTRY STV_DEFAULT"
triton_poi_fused_convolution_0:
.text.triton_poi_fused_convolution_0:
[----:B------:R-:W0:Y:S02]  /*0000*/  LDC R1, c[0x0][0x28] ;  /* 0x00000a00ff017b82 */ /* 0x000e240000000800 */
[----:B------:R-:W1:Y:S01]  /*0010*/  S2R R0, SR_TID.X ;  /* 0x0000000000007919 */ /* 0x000e620000002100 */
[----:B------:R-:W2:Y:S01]  /*0020*/  LDC.64 R2, c[0x0][0x210] ;  /* 0x00008400ff027b82 */ /* 0x000ea20000000a00 */
[----:B------:R-:W-:Y:S01]  /*0030*/  ULDC.64 UR4, c[0x0][0x208] ;  /* 0x0000820000047ab9 */ /* 0x000fe20000000a00 */
[----:B------:R-:W3:Y:S06]  /*0040*/  S2R R7, SR_CTAID.X ;  /* 0x0000000000077919 */ /* 0x000eec0000002500 */
[----:B------:R-:W4:Y:S01]  /*0050*/  LDC.64 R4, c[0x0][0x218] ;  /* 0x00008600ff047b82 */ /* 0x000f220000000a00 */
[----:B-1----:R-:W-:-:S04]  /*0060*/  LOP3.LUT R0, R0, 0x7f, RZ, 0xc0, !PT ;  /* 0x0000007f00007812 */ /* 0x002fc800078ec0ff */
[----:B---3--:R-:W-:-:S04]  /*0070*/  LEA R7, R7, R0, 0x7 ;  /* 0x0000000007077211 */ /* 0x008fc800078e38ff */
[C---:B------:R-:W-:Y:S01]  /*0080*/  ISETP.GE.AND P0, PT, R7.reuse, 0x6c, PT ;  /* 0x0000006c0700780c */ /* 0x040fe20003f06270 */
[----:B------:R-:W-:-:S04]  /*0090*/  IMAD.HI R0, R7, 0x4bda12f7, RZ ;  /* 0x4bda12f707007827 */ /* 0x000fc800078e02ff */
[----:B--2---:R-:W-:Y:S01]  /*00a0*/  IMAD.WIDE R2, R7, 0x4, R2 ;  /* 0x0000000407027825 */ /* 0x004fe200078e0202 */
[----:B------:R-:W-:Y:S02]  /*00b0*/  SHF.R.U32.HI R9, RZ, 0x1f, R0 ;  /* 0x0000001fff097819 */ /* 0x000fe40000011600 */
[----:B------:R-:W-:Y:S02]  /*00c0*/  MOV R7, RZ ;  /* 0x000000ff00077202 */ /* 0x000fe40000000f00 */
[----:B------:R-:W-:Y:S01]  /*00d0*/  LEA.HI.SX32 R9, R0, R9, 0x1d ;  /* 0x0000000900097211 */ /* 0x000fe200078feaff */
[----:B------:R-:W-:-:S04]  /*00e0*/  HFMA2.MMA R0, -RZ, RZ, 0, 0 ;  /* 0x00000000ff007435 */ /* 0x000fc800000001ff */
[----:B----4-:R-:W-:-:S05]  /*00f0*/  IMAD.WIDE R4, R9, 0x4, R4 ;  /* 0x0000000409047825 */ /* 0x010fca00078e0204 */
[----:B------:R-:W2:Y:S04]  /*0100*/  @!P0 LDG.E.EL R7, desc[UR4][R4.64] ;  /* 0x0000000404078981 */ /* 0x000ea8000c2e1900 */
[----:B------:R-:W2:Y:S02]  /*0110*/  @!P0 LDG.E R0, desc[UR4][R2.64] ;  /* 0x0000000402008981 */ /* 0x000ea4000c1e1900 */
[----:B--2---:R-:W-:Y:S01]  /*0120*/  FADD R7, R7, R0 ;  /* 0x0000000007077221 */ /* 0x004fe20000000000 */
[----:B------:R-:W-:Y:S06]  /*0130*/  @P0 EXIT ;  /* 0x000000000000094d */ /* 0x000fec0003800000 */
[----:B------:R-:W-:Y:S01]  /*0140*/  STG.E desc[UR4][R2.64], R7 ;  /* 0x0000000702007986 */ /* 0x000fe2000c101904 */
[----:B------:R-:W-:Y:S05]  /*0150*/  EXIT ;  /* 0x000000000000794d */ /* 0x000fea0003800000 */
.L_x_0:
[----:B------:R-:W-:-:S00]  /*0160*/  BRA `(.L_x_0) ;  /* 0xfffffffc00fc7947 */ /* 0x000fc0000383ffff */
[----:B------:R-:W-:-:S00]  /*0170*/  NOP ;  /* 0x0000000000007918 */ /* 0x000fc00000000000 */
        /* <DEDUP_REMOVED lines=8> */
.L_x_1:


//--------------------- .nv.constant0.triton_poi_fused_convolution_0 --------------------------
	.section	.nv.constant0.triton_poi_fused_convolution_0,"a",@progbits
	.sectionflags	@""
	.align	4
.nv.constant0.triton_poi_fused_convolution_0:
	.zero		548
